//
// Generated by NVIDIA NVVM Compiler
//
// Compiler Build ID: CL-36424714
// Cuda compilation tools, release 13.0, V13.0.88
// Based on NVVM 20.0.0
//

.version 9.0
.target sm_100
.address_size 64

	// .globl	_Z16kernel_non_tiledPfS_jjj
// _ZZ12kernel_tiledPfS_jjjE5cache has been demoted

.visible .entry _Z16kernel_non_tiledPfS_jjj(
	.param .u64 .ptr .align 1 _Z16kernel_non_tiledPfS_jjj_param_0,
	.param .u64 .ptr .align 1 _Z16kernel_non_tiledPfS_jjj_param_1,
	.param .u32 _Z16kernel_non_tiledPfS_jjj_param_2,
	.param .u32 _Z16kernel_non_tiledPfS_jjj_param_3,
	.param .u32 _Z16kernel_non_tiledPfS_jjj_param_4
)
{
	.reg .pred 	%p<15>;
	.reg .b32 	%r<37>;
	.reg .b32 	%f<14>;
	.reg .b64 	%rd<17>;
	.reg .b64 	%fd<3>;

	ld.param.u64 	%rd1, [_Z16kernel_non_tiledPfS_jjj_param_0];
	ld.param.u64 	%rd2, [_Z16kernel_non_tiledPfS_jjj_param_1];
	ld.param.u32 	%r4, [_Z16kernel_non_tiledPfS_jjj_param_2];
	ld.param.u32 	%r5, [_Z16kernel_non_tiledPfS_jjj_param_3];
	ld.param.u32 	%r6, [_Z16kernel_non_tiledPfS_jjj_param_4];
	mov.u32 	%r7, %ctaid.x;
	shl.b32 	%r8, %r7, 3;
	mov.u32 	%r9, %tid.x;
	add.s32 	%r1, %r8, %r9;
	mov.u32 	%r10, %ctaid.y;
	shl.b32 	%r11, %r10, 3;
	mov.u32 	%r12, %tid.y;
	add.s32 	%r2, %r11, %r12;
	mov.u32 	%r13, %ctaid.z;
	shl.b32 	%r14, %r13, 3;
	mov.u32 	%r15, %tid.z;
	add.s32 	%r3, %r14, %r15;
	setp.lt.s32 	%p4, %r1, 1;
	add.s32 	%r16, %r5, -1;
	setp.ge.u32 	%p5, %r1, %r16;
	or.pred  	%p6, %p4, %p5;
	setp.eq.s32 	%p7, %r2, 0;
	mov.pred 	%p14, 0;
	or.pred  	%p8, %p7, %p6;
	@%p8 bra 	$L__BB0_2;
	add.s32 	%r17, %r4, -1;
	setp.lt.u32 	%p14, %r2, %r17;
$L__BB0_2:
	setp.eq.s32 	%p9, %r3, 0;
	not.pred 	%p10, %p14;
	or.pred  	%p11, %p10, %p9;
	add.s32 	%r19, %r6, -1;
	setp.ge.u32 	%p12, %r3, %r19;
	or.pred  	%p13, %p12, %p11;
	@%p13 bra 	$L__BB0_4;
	cvta.to.global.u64 	%rd3, %rd1;
	add.s32 	%r20, %r3, -1;
	mul.lo.s32 	%r21, %r20, %r4;
	add.s32 	%r22, %r2, %r21;
	mad.lo.s32 	%r23, %r22, %r5, %r1;
	mul.wide.s32 	%rd4, %r23, 4;
	add.s64 	%rd5, %rd3, %rd4;
	ld.global.f32 	%f1, [%rd5];
	add.f32 	%f2, %f1, 0f00000000;
	shl.b32 	%r24, %r4, 1;
	add.s32 	%r25, %r21, %r24;
	add.s32 	%r26, %r2, %r25;
	mad.lo.s32 	%r27, %r26, %r5, %r1;
	mul.wide.s32 	%rd6, %r27, 4;
	add.s64 	%rd7, %rd3, %rd6;
	ld.global.f32 	%f3, [%rd7];
	add.f32 	%f4, %f2, %f3;
	sub.s32 	%r28, %r25, %r4;
	add.s32 	%r29, %r2, %r28;
	add.s32 	%r30, %r29, -1;
	mad.lo.s32 	%r31, %r30, %r5, %r1;
	mul.wide.s32 	%rd8, %r31, 4;
	add.s64 	%rd9, %rd3, %rd8;
	ld.global.f32 	%f5, [%rd9];
	add.f32 	%f6, %f4, %f5;
	mul.lo.s32 	%r32, %r29, %r5;
	add.s32 	%r33, %r32, %r5;
	add.s32 	%r34, %r1, %r33;
	mul.wide.s32 	%rd10, %r34, 4;
	add.s64 	%rd11, %rd3, %rd10;
	ld.global.f32 	%f7, [%rd11];
	add.f32 	%f8, %f6, %f7;
	add.s32 	%r35, %r1, %r32;
	add.s32 	%r36, %r35, -1;
	mul.wide.s32 	%rd12, %r36, 4;
	add.s64 	%rd13, %rd3, %rd12;
	ld.global.f32 	%f9, [%rd13];
	add.f32 	%f10, %f8, %f9;
	ld.global.f32 	%f11, [%rd13+8];
	add.f32 	%f12, %f10, %f11;
	cvt.f64.f32 	%fd1, %f12;
	mul.f64 	%fd2, %fd1, 0d3FE999999999999A;
	cvt.rn.f32.f64 	%f13, %fd2;
	cvta.to.global.u64 	%rd14, %rd2;
	mul.wide.s32 	%rd15, %r35, 4;
	add.s64 	%rd16, %rd14, %rd15;
	st.global.f32 	[%rd16], %f13;
$L__BB0_4:
	ret;

}
	// .globl	_Z23kernel_non_tiled_warmupPfS_jjj
.visible .entry _Z23kernel_non_tiled_warmupPfS_jjj(
	.param .u64 .ptr .align 1 _Z23kernel_non_tiled_warmupPfS_jjj_param_0,
	.param .u64 .ptr .align 1 _Z23kernel_non_tiled_warmupPfS_jjj_param_1,
	.param .u32 _Z23kernel_non_tiled_warmupPfS_jjj_param_2,
	.param .u32 _Z23kernel_non_tiled_warmupPfS_jjj_param_3,
	.param .u32 _Z23kernel_non_tiled_warmupPfS_jjj_param_4
)
{
	.reg .pred 	%p<15>;
	.reg .b32 	%r<37>;
	.reg .b32 	%f<14>;
	.reg .b64 	%rd<17>;
	.reg .b64 	%fd<3>;

	ld.param.u64 	%rd1, [_Z23kernel_non_tiled_warmupPfS_jjj_param_0];
	ld.param.u64 	%rd2, [_Z23kernel_non_tiled_warmupPfS_jjj_param_1];
	ld.param.u32 	%r4, [_Z23kernel_non_tiled_warmupPfS_jjj_param_2];
	ld.param.u32 	%r5, [_Z23kernel_non_tiled_warmupPfS_jjj_param_3];
	ld.param.u32 	%r6, [_Z23kernel_non_tiled_warmupPfS_jjj_param_4];
	mov.u32 	%r7, %ctaid.x;
	shl.b32 	%r8, %r7, 3;
	mov.u32 	%r9, %tid.x;
	add.s32 	%r1, %r8, %r9;
	mov.u32 	%r10, %ctaid.y;
	shl.b32 	%r11, %r10, 3;
	mov.u32 	%r12, %tid.y;
	add.s32 	%r2, %r11, %r12;
	mov.u32 	%r13, %ctaid.z;
	shl.b32 	%r14, %r13, 3;
	mov.u32 	%r15, %tid.z;
	add.s32 	%r3, %r14, %r15;
	setp.lt.s32 	%p4, %r1, 1;
	add.s32 	%r16, %r5, -1;
	setp.ge.u32 	%p5, %r1, %r16;
	or.pred  	%p6, %p4, %p5;
	setp.eq.s32 	%p7, %r2, 0;
	mov.pred 	%p14, 0;
	or.pred  	%p8, %p7, %p6;
	@%p8 bra 	$L__BB1_2;
	add.s32 	%r17, %r4, -1;
	setp.lt.u32 	%p14, %r2, %r17;
$L__BB1_2:
	setp.eq.s32 	%p9, %r3, 0;
	not.pred 	%p10, %p14;
	or.pred  	%p11, %p10, %p9;
	add.s32 	%r19, %r6, -1;
	setp.ge.u32 	%p12, %r3, %r19;
	or.pred  	%p13, %p12, %p11;
	@%p13 bra 	$L__BB1_4;
	cvta.to.global.u64 	%rd3, %rd1;
	add.s32 	%r20, %r3, -1;
	mul.lo.s32 	%r21, %r20, %r4;
	add.s32 	%r22, %r2, %r21;
	mad.lo.s32 	%r23, %r22, %r5, %r1;
	mul.wide.s32 	%rd4, %r23, 4;
	add.s64 	%rd5, %rd3, %rd4;
	ld.global.f32 	%f1, [%rd5];
	add.f32 	%f2, %f1, 0f00000000;
	shl.b32 	%r24, %r4, 1;
	add.s32 	%r25, %r21, %r24;
	add.s32 	%r26, %r2, %r25;
	mad.lo.s32 	%r27, %r26, %r5, %r1;
	mul.wide.s32 	%rd6, %r27, 4;
	add.s64 	%rd7, %rd3, %rd6;
	ld.global.f32 	%f3, [%rd7];
	add.f32 	%f4, %f2, %f3;
	sub.s32 	%r28, %r25, %r4;
	add.s32 	%r29, %r2, %r28;
	add.s32 	%r30, %r29, -1;
	mad.lo.s32 	%r31, %r30, %r5, %r1;
	mul.wide.s32 	%rd8, %r31, 4;
	add.s64 	%rd9, %rd3, %rd8;
	ld.global.f32 	%f5, [%rd9];
	add.f32 	%f6, %f4, %f5;
	mul.lo.s32 	%r32, %r29, %r5;
	add.s32 	%r33, %r32, %r5;
	add.s32 	%r34, %r1, %r33;
	mul.wide.s32 	%rd10, %r34, 4;
	add.s64 	%rd11, %rd3, %rd10;
	ld.global.f32 	%f7, [%rd11];
	add.f32 	%f8, %f6, %f7;
	add.s32 	%r35, %r1, %r32;
	add.s32 	%r36, %r35, -1;
	mul.wide.s32 	%rd12, %r36, 4;
	add.s64 	%rd13, %rd3, %rd12;
	ld.global.f32 	%f9, [%rd13];
	add.f32 	%f10, %f8, %f9;
	ld.global.f32 	%f11, [%rd13+8];
	add.f32 	%f12, %f10, %f11;
	cvt.f64.f32 	%fd1, %f12;
	mul.f64 	%fd2, %fd1, 0d3FE999999999999A;
	cvt.rn.f32.f64 	%f13, %fd2;
	cvta.to.global.u64 	%rd14, %rd2;
	mul.wide.s32 	%rd15, %r35, 4;
	add.s64 	%rd16, %rd14, %rd15;
	st.global.f32 	[%rd16], %f13;
$L__BB1_4:
	ret;

}
	// .globl	_Z12kernel_tiledPfS_jjj
.visible .entry _Z12kernel_tiledPfS_jjj(
	.param .u64 .ptr .align 1 _Z12kernel_tiledPfS_jjj_param_0,
	.param .u64 .ptr .align 1 _Z12kernel_tiledPfS_jjj_param_1,
	.param .u32 _Z12kernel_tiledPfS_jjj_param_2,
	.param .u32 _Z12kernel_tiledPfS_jjj_param_3,
	.param .u32 _Z12kernel_tiledPfS_jjj_param_4
)
{
	.reg .pred 	%p<30>;
	.reg .b32 	%r<42>;
	.reg .b32 	%f<21>;
	.reg .b64 	%rd<17>;
	.reg .b64 	%fd<3>;
	// demoted variable
	.shared .align 4 .b8 _ZZ12kernel_tiledPfS_jjjE5cache[4000];
	ld.param.u64 	%rd4, [_Z12kernel_tiledPfS_jjj_param_0];
	ld.param.u64 	%rd3, [_Z12kernel_tiledPfS_jjj_param_1];
	ld.param.u32 	%r19, [_Z12kernel_tiledPfS_jjj_param_2];
	ld.param.u32 	%r20, [_Z12kernel_tiledPfS_jjj_param_3];
	ld.param.u32 	%r21, [_Z12kernel_tiledPfS_jjj_param_4];
	cvta.to.global.u64 	%rd1, %rd4;
	mov.u32 	%r1, %tid.x;
	mov.u32 	%r2, %tid.y;
	mov.u32 	%r3, %tid.z;
	mov.u32 	%r22, %ctaid.x;
	shl.b32 	%r23, %r22, 3;
	add.s32 	%r4, %r23, %r1;
	mov.u32 	%r24, %ctaid.y;
	shl.b32 	%r25, %r24, 3;
	add.s32 	%r5, %r25, %r2;
	mov.u32 	%r26, %ctaid.z;
	shl.b32 	%r27, %r26, 3;
	add.s32 	%r6, %r27, %r3;
	mul.lo.s32 	%r7, %r19, %r6;
	add.s32 	%r8, %r7, %r5;
	mad.lo.s32 	%r9, %r8, %r20, %r4;
	mul.wide.s32 	%rd5, %r9, 4;
	add.s64 	%rd2, %rd1, %rd5;
	ld.global.f32 	%f1, [%rd2];
	mov.u32 	%r28, _ZZ12kernel_tiledPfS_jjjE5cache;
	mad.lo.s32 	%r29, %r1, 400, %r28;
	add.s32 	%r10, %r29, 400;
	mul.lo.s32 	%r30, %r2, 40;
	add.s32 	%r11, %r10, %r30;
	add.s32 	%r12, %r11, 40;
	shl.b32 	%r31, %r3, 2;
	add.s32 	%r13, %r12, %r31;
	st.shared.f32 	[%r13+4], %f1;
	setp.ne.s32 	%p1, %r1, 0;
	setp.eq.s32 	%p2, %r4, 0;
	add.s32 	%r32, %r28, %r30;
	add.s32 	%r33, %r32, %r31;
	add.s32 	%r14, %r33, 40;
	or.pred  	%p3, %p1, %p2;
	@%p3 bra 	$L__BB2_2;
	ld.global.f32 	%f2, [%rd2+-4];
	st.shared.f32 	[%r14+4], %f2;
$L__BB2_2:
	setp.ne.s32 	%p4, %r1, 7;
	add.s32 	%r15, %r19, -1;
	setp.eq.s32 	%p5, %r4, %r15;
	or.pred  	%p6, %p4, %p5;
	@%p6 bra 	$L__BB2_4;
	ld.global.f32 	%f3, [%rd2+4];
	st.shared.f32 	[%r14+3604], %f3;
$L__BB2_4:
	setp.ne.s32 	%p7, %r2, 0;
	setp.eq.s32 	%p8, %r5, 0;
	add.s32 	%r16, %r10, %r31;
	or.pred  	%p9, %p7, %p8;
	@%p9 bra 	$L__BB2_6;
	add.s32 	%r35, %r8, -1;
	mad.lo.s32 	%r36, %r35, %r20, %r4;
	mul.wide.s32 	%rd6, %r36, 4;
	add.s64 	%rd7, %rd1, %rd6;
	ld.global.f32 	%f4, [%rd7];
	st.shared.f32 	[%r16+4], %f4;
$L__BB2_6:
	setp.ne.s32 	%p10, %r2, 7;
	add.s32 	%r17, %r20, -1;
	setp.eq.s32 	%p11, %r5, %r17;
	or.pred  	%p12, %p10, %p11;
	@%p12 bra 	$L__BB2_8;
	mul.wide.s32 	%rd8, %r20, 4;
	add.s64 	%rd9, %rd2, %rd8;
	ld.global.f32 	%f5, [%rd9];
	st.shared.f32 	[%r16+364], %f5;
$L__BB2_8:
	setp.ne.s32 	%p13, %r3, 0;
	setp.eq.s32 	%p14, %r6, 0;
	or.pred  	%p15, %p13, %p14;
	@%p15 bra 	$L__BB2_10;
	sub.s32 	%r37, %r7, %r19;
	add.s32 	%r38, %r37, %r5;
	mad.lo.s32 	%r39, %r38, %r20, %r4;
	mul.wide.s32 	%rd10, %r39, 4;
	add.s64 	%rd11, %rd1, %rd10;
	ld.global.f32 	%f6, [%rd11];
	st.shared.f32 	[%r12], %f6;
$L__BB2_10:
	setp.ne.s32 	%p16, %r3, 7;
	add.s32 	%r18, %r21, -1;
	setp.eq.s32 	%p17, %r6, %r18;
	or.pred  	%p18, %p16, %p17;
	@%p18 bra 	$L__BB2_12;
	add.s32 	%r40, %r8, %r19;
	mad.lo.s32 	%r41, %r40, %r20, %r4;
	mul.wide.s32 	%rd12, %r41, 4;
	add.s64 	%rd13, %rd1, %rd12;
	ld.global.f32 	%f7, [%rd13];
	st.shared.f32 	[%r11+76], %f7;
$L__BB2_12:
	setp.eq.s32 	%p19, %r6, 0;
	setp.eq.s32 	%p20, %r5, 0;
	bar.sync 	0;
	setp.lt.s32 	%p21, %r4, 1;
	setp.ge.u32 	%p22, %r4, %r17;
	setp.ge.u32 	%p23, %r5, %r15;
	or.pred  	%p24, %p22, %p23;
	or.pred  	%p25, %p24, %p21;
	setp.ge.u32 	%p26, %r6, %r18;
	or.pred  	%p27, %p26, %p25;
	or.pred  	%p28, %p20, %p27;
	or.pred  	%p29, %p19, %p28;
	@%p29 bra 	$L__BB2_14;
	ld.shared.f32 	%f8, [%r13];
	add.f32 	%f9, %f8, 0f00000000;
	ld.shared.f32 	%f10, [%r13+8];
	add.f32 	%f11, %f9, %f10;
	ld.shared.f32 	%f12, [%r13+-36];
	add.f32 	%f13, %f11, %f12;
	ld.shared.f32 	%f14, [%r13+44];
	add.f32 	%f15, %f13, %f14;
	ld.shared.f32 	%f16, [%r13+-396];
	add.f32 	%f17, %f15, %f16;
	ld.shared.f32 	%f18, [%r13+404];
	add.f32 	%f19, %f17, %f18;
	bar.sync 	0;
	cvt.f64.f32 	%fd1, %f19;
	mul.f64 	%fd2, %fd1, 0d3FE999999999999A;
	cvt.rn.f32.f64 	%f20, %fd2;
	cvta.to.global.u64 	%rd14, %rd3;
	add.s64 	%rd16, %rd14, %rd5;
	st.global.f32 	[%rd16], %f20;
$L__BB2_14:
	ret;

}


// ===== COMPILED SASS (sm_100) =====

	.target	sm_100

	.elftype	@"ET_EXEC"


//--------------------- .note.nv.tkinfo           --------------------------
	.section	.note.nv.tkinfo,"",@"SHT_NOTE"
	.sectionflags	@"SHF_NOTE_NV_TKINFO"
	.tkinfo
        /*0018*/ 	.word	0x00000002
        /*0030*/ 	.string	""
        /*0030*/ 	.string	"ptxas"
        /*0030*/ 	.string	"Cuda compilation tools, release 13.0, V13.0.88"
        /*0030*/ 	.string	"Build cuda_13.0.r13.0/compiler.36424714_0"
        /*0030*/ 	.string	"-arch sm_100 -m 64 "



//--------------------- .note.nv.cuinfo           --------------------------
	.section	.note.nv.cuinfo,"",@"SHT_NOTE"
	.sectionflags	@"SHF_NOTE_NV_CUINFO"
        /*0018*/ 	.short	0x0002
        /*001a*/ 	.short	0x0064
        /*001c*/ 	.short	0x0082
	.zero		2


//--------------------- .nv.info                  --------------------------
	.section	.nv.info,"",@"SHT_CUDA_INFO"
	.align	4


	//----- nvinfo : EIATTR_REGCOUNT
	.align		4
        /*0000*/ 	.byte	0x04, 0x2f
        /*0002*/ 	.short	(.L_1 - .L_0)
	.align		4
.L_0:
        /*0004*/ 	.word	index@(_Z16kernel_non_tiledPfS_jjj)
        /*0008*/ 	.word	0x00000010


	//----- nvinfo : EIATTR_FRAME_SIZE
	.align		4
.L_1:
        /*000c*/ 	.byte	0x04, 0x11
        /*000e*/ 	.short	(.L_3 - .L_2)
	.align		4
.L_2:
        /*0010*/ 	.word	index@(_Z16kernel_non_tiledPfS_jjj)
        /*0014*/ 	.word	0x00000000


	//----- nvinfo : EIATTR_REGCOUNT
	.align		4
.L_3:
        /*0018*/ 	.byte	0x04, 0x2f
        /*001a*/ 	.short	(.L_5 - .L_4)
	.align		4
.L_4:
        /*001c*/ 	.word	index@(_Z23kernel_non_tiled_warmupPfS_jjj)
        /*0020*/ 	.word	0x00000010


	//----- nvinfo : EIATTR_FRAME_SIZE
	.align		4
.L_5:
        /*0024*/ 	.byte	0x04, 0x11
        /*0026*/ 	.short	(.L_7 - .L_6)
	.align		4
.L_6:
        /*0028*/ 	.word	index@(_Z23kernel_non_tiled_warmupPfS_jjj)
        /*002c*/ 	.word	0x00000000


	//----- nvinfo : EIATTR_REGCOUNT
	.align		4
.L_7:
        /*0030*/ 	.byte	0x04, 0x2f
        /*0032*/ 	.short	(.L_9 - .L_8)
	.align		4
.L_8:
        /*0034*/ 	.word	index@(_Z12kernel_tiledPfS_jjj)
        /*0038*/ 	.word	0x0000001b


	//----- nvinfo : EIATTR_FRAME_SIZE
	.align		4
.L_9:
        /*003c*/ 	.byte	0x04, 0x11
        /*003e*/ 	.short	(.L_11 - .L_10)
	.align		4
.L_10:
        /*0040*/ 	.word	index@(_Z12kernel_tiledPfS_jjj)
        /*0044*/ 	.word	0x00000000


	//----- nvinfo : EIATTR_MIN_STACK_SIZE
	.align		4
.L_11:
        /*0048*/ 	.byte	0x04, 0x12
        /*004a*/ 	.short	(.L_13 - .L_12)
	.align		4
.L_12:
        /*004c*/ 	.word	index@(_Z12kernel_tiledPfS_jjj)
        /*0050*/ 	.word	0x00000000


	//----- nvinfo : EIATTR_MIN_STACK_SIZE
	.align		4
.L_13:
        /*0054*/ 	.byte	0x04, 0x12
        /*0056*/ 	.short	(.L_15 - .L_14)
	.align		4
.L_14:
        /*0058*/ 	.word	index@(_Z23kernel_non_tiled_warmupPfS_jjj)
        /*005c*/ 	.word	0x00000000


	//----- nvinfo : EIATTR_MIN_STACK_SIZE
	.align		4
.L_15:
        /*0060*/ 	.byte	0x04, 0x12
        /*0062*/ 	.short	(.L_17 - .L_16)
	.align		4
.L_16:
        /*0064*/ 	.word	index@(_Z16kernel_non_tiledPfS_jjj)
        /*0068*/ 	.word	0x00000000
.L_17:


//--------------------- .nv.compat                --------------------------
	.section	.nv.compat,"",@"SHT_CUDA_COMPAT_INFO"
	.align	4
        /*0000*/ 	.byte	0x02, 0x09, 0x00, 0x00, 0x02, 0x02, 0x01, 0x00, 0x02, 0x05, 0x05, 0x00, 0x03, 0x07, 0x01, 0x01
        /*0010*/ 	.byte	0x02, 0x03, 0x00, 0x00, 0x02, 0x06, 0x01, 0x00, 0x04, 0x0b, 0x08, 0x00, 0x01, 0x00, 0x00, 0x00
        /*0020*/ 	.byte	0x00, 0x00, 0x00, 0x00


//--------------------- .nv.info._Z12kernel_tiledPfS_jjj --------------------------
	.section	.nv.info._Z12kernel_tiledPfS_jjj,"",@"SHT_CUDA_INFO"
	.sectionflags	@""
	.align	4


	//----- nvinfo : EIATTR_CUDA_API_VERSION
	.align		4
        /*0000*/ 	.byte	0x04, 0x37
        /*0002*/ 	.short	(.L_19 - .L_18)
.L_18:
        /*0004*/ 	.word	0x00000082


	//----- nvinfo : EIATTR_KPARAM_INFO
	.align		4
.L_19:
        /*0008*/ 	.byte	0x04, 0x17
        /*000a*/ 	.short	(.L_21 - .L_20)
.L_20:
        /*000c*/ 	.word	0x00000000
        /*0010*/ 	.short	0x0004
        /*0012*/ 	.short	0x0018
        /*0014*/ 	.byte	0x00, 0xf0, 0x11, 0x00


	//----- nvinfo : EIATTR_KPARAM_INFO
	.align		4
.L_21:
        /*0018*/ 	.byte	0x04, 0x17
        /*001a*/ 	.short	(.L_23 - .L_22)
.L_22:
        /*001c*/ 	.word	0x00000000
        /*0020*/ 	.short	0x0003
        /*0022*/ 	.short	0x0014
        /*0024*/ 	.byte	0x00, 0xf0, 0x11, 0x00


	//----- nvinfo : EIATTR_KPARAM_INFO
	.align		4
.L_23:
        /*0028*/ 	.byte	0x04, 0x17
        /*002a*/ 	.short	(.L_25 - .L_24)
.L_24:
        /*002c*/ 	.word	0x00000000
        /*0030*/ 	.short	0x0002
        /*0032*/ 	.short	0x0010
        /*0034*/ 	.byte	0x00, 0xf0, 0x11, 0x00


	//----- nvinfo : EIATTR_KPARAM_INFO
	.align		4
.L_25:
        /*0038*/ 	.byte	0x04, 0x17
        /*003a*/ 	.short	(.L_27 - .L_26)
.L_26:
        /*003c*/ 	.word	0x00000000
        /*0040*/ 	.short	0x0001
        /*0042*/ 	.short	0x0008
        /*0044*/ 	.byte	0x00, 0xf5, 0x21, 0x00


	//----- nvinfo : EIATTR_KPARAM_INFO
	.align		4
.L_27:
        /*0048*/ 	.byte	0x04, 0x17
        /*004a*/ 	.short	(.L_29 - .L_28)
.L_28:
        /*004c*/ 	.word	0x00000000
        /*0050*/ 	.short	0x0000
        /*0052*/ 	.short	0x0000
        /*0054*/ 	.byte	0x00, 0xf5, 0x21, 0x00


	//----- nvinfo : EIATTR_SPARSE_MMA_MASK
	.align		4
.L_29:
        /*0058*/ 	.byte	0x03, 0x50
        /*005a*/ 	.short	0x0000


	//----- nvinfo : EIATTR_MAXREG_COUNT
	.align		4
        /*005c*/ 	.byte	0x03, 0x1b
        /*005e*/ 	.short	0x00ff


	//----- nvinfo : EIATTR_NUM_BARRIERS
	.align		4
        /*0060*/ 	.byte	0x02, 0x4c
        /*0062*/ 	.byte	0x01
	.zero		1


	//----- nvinfo : EIATTR_MERCURY_ISA_VERSION
	.align		4
        /*0064*/ 	.byte	0x03, 0x5f
        /*0066*/ 	.short	0x0101


	//----- nvinfo : EIATTR_VRC_CTA_INIT_COUNT
	.align		4
        /*0068*/ 	.byte	0x02, 0x4a
	.zero		1
	.zero		1


	//----- nvinfo : EIATTR_EXIT_INSTR_OFFSETS
	.align		4
        /*006c*/ 	.byte	0x04, 0x1c
        /*006e*/ 	.short	(.L_31 - .L_30)


	//   ....[0]....
.L_30:
        /*0070*/ 	.word	0x000004b0


	//   ....[1]....
        /*0074*/ 	.word	0x00000610


	//----- nvinfo : EIATTR_CBANK_PARAM_SIZE
	.align		4
.L_31:
        /*0078*/ 	.byte	0x03, 0x19
        /*007a*/ 	.short	0x001c


	//----- nvinfo : EIATTR_PARAM_CBANK
	.align		4
        /*007c*/ 	.byte	0x04, 0x0a
        /*007e*/ 	.short	(.L_33 - .L_32)
	.align		4
.L_32:
        /*0080*/ 	.word	index@(.nv.constant0._Z12kernel_tiledPfS_jjj)
        /*0084*/ 	.short	0x0380
        /*0086*/ 	.short	0x001c


	//----- nvinfo : EIATTR_SW_WAR
	.align		4
.L_33:
        /*0088*/ 	.byte	0x04, 0x36
        /*008a*/ 	.short	(.L_35 - .L_34)
.L_34:
        /*008c*/ 	.word	0x00000008
.L_35:


//--------------------- .nv.info._Z23kernel_non_tiled_warmupPfS_jjj --------------------------
	.section	.nv.info._Z23kernel_non_tiled_warmupPfS_jjj,"",@"SHT_CUDA_INFO"
	.sectionflags	@""
	.align	4


	//----- nvinfo : EIATTR_CUDA_API_VERSION
	.align		4
        /*0000*/ 	.byte	0x04, 0x37
        /*0002*/ 	.short	(.L_37 - .L_36)
.L_36:
        /*0004*/ 	.word	0x00000082


	//----- nvinfo : EIATTR_KPARAM_INFO
	.align		4
.L_37:
        /*0008*/ 	.byte	0x04, 0x17
        /*000a*/ 	.short	(.L_39 - .L_38)
.L_38:
        /*000c*/ 	.word	0x00000000
        /*0010*/ 	.short	0x0004
        /*0012*/ 	.short	0x0018
        /*0014*/ 	.byte	0x00, 0xf0, 0x11, 0x00


	//----- nvinfo : EIATTR_KPARAM_INFO
	.align		4
.L_39:
        /*0018*/ 	.byte	0x04, 0x17
        /*001a*/ 	.short	(.L_41 - .L_40)
.L_40:
        /*001c*/ 	.word	0x00000000
        /*0020*/ 	.short	0x0003
        /*0022*/ 	.short	0x0014
        /*0024*/ 	.byte	0x00, 0xf0, 0x11, 0x00


	//----- nvinfo : EIATTR_KPARAM_INFO
	.align		4
.L_41:
        /*0028*/ 	.byte	0x04, 0x17
        /*002a*/ 	.short	(.L_43 - .L_42)
.L_42:
        /*002c*/ 	.word	0x00000000
        /*0030*/ 	.short	0x0002
        /*0032*/ 	.short	0x0010
        /*0034*/ 	.byte	0x00, 0xf0, 0x11, 0x00


	//----- nvinfo : EIATTR_KPARAM_INFO
	.align		4
.L_43:
        /*0038*/ 	.byte	0x04, 0x17
        /*003a*/ 	.short	(.L_45 - .L_44)
.L_44:
        /*003c*/ 	.word	0x00000000
        /*0040*/ 	.short	0x0001
        /*0042*/ 	.short	0x0008
        /*0044*/ 	.byte	0x00, 0xf5, 0x21, 0x00


	//----- nvinfo : EIATTR_KPARAM_INFO
	.align		4
.L_45:
        /*0048*/ 	.byte	0x04, 0x17
        /*004a*/ 	.short	(.L_47 - .L_46)
.L_46:
        /*004c*/ 	.word	0x00000000
        /*0050*/ 	.short	0x0000
        /*0052*/ 	.short	0x0000
        /*0054*/ 	.byte	0x00, 0xf5, 0x21, 0x00


	//----- nvinfo : EIATTR_SPARSE_MMA_MASK
	.align		4
.L_47:
        /*0058*/ 	.byte	0x03, 0x50
        /*005a*/ 	.short	0x0000


	//----- nvinfo : EIATTR_MAXREG_COUNT
	.align		4
        /*005c*/ 	.byte	0x03, 0x1b
        /*005e*/ 	.short	0x00ff


	//----- nvinfo : EIATTR_MERCURY_ISA_VERSION
	.align		4
        /*0060*/ 	.byte	0x03, 0x5f
        /*0062*/ 	.short	0x0101


	//----- nvinfo : EIATTR_VRC_CTA_INIT_COUNT
	.align		4
        /*0064*/ 	.byte	0x02, 0x4a
	.zero		1
	.zero		1


	//----- nvinfo : EIATTR_EXIT_INSTR_OFFSETS
	.align		4
        /*0068*/ 	.byte	0x04, 0x1c
        /*006a*/ 	.short	(.L_49 - .L_48)


	//   ....[0]....
.L_48:
        /*006c*/ 	.word	0x00000160


	//   ....[1]....
        /*0070*/ 	.word	0x00000410


	//----- nvinfo : EIATTR_CBANK_PARAM_SIZE
	.align		4
.L_49:
        /*0074*/ 	.byte	0x03, 0x19
        /*0076*/ 	.short	0x001c


	//----- nvinfo : EIATTR_PARAM_CBANK
	.align		4
        /*0078*/ 	.byte	0x04, 0x0a
        /*007a*/ 	.short	(.L_51 - .L_50)
	.align		4
.L_50:
        /*007c*/ 	.word	index@(.nv.constant0._Z23kernel_non_tiled_warmupPfS_jjj)
        /*0080*/ 	.short	0x0380
        /*0082*/ 	.short	0x001c


	//----- nvinfo : EIATTR_SW_WAR
	.align		4
.L_51:
        /*0084*/ 	.byte	0x04, 0x36
        /*0086*/ 	.short	(.L_53 - .L_52)
.L_52:
        /*0088*/ 	.word	0x00000008
.L_53:


//--------------------- .nv.info._Z16kernel_non_tiledPfS_jjj --------------------------
	.section	.nv.info._Z16kernel_non_tiledPfS_jjj,"",@"SHT_CUDA_INFO"
	.sectionflags	@""
	.align	4


	//----- nvinfo : EIATTR_CUDA_API_VERSION
	.align		4
        /*0000*/ 	.byte	0x04, 0x37
        /*0002*/ 	.short	(.L_55 - .L_54)
.L_54:
        /*0004*/ 	.word	0x00000082


	//----- nvinfo : EIATTR_KPARAM_INFO
	.align		4
.L_55:
        /*0008*/ 	.byte	0x04, 0x17
        /*000a*/ 	.short	(.L_57 - .L_56)
.L_56:
        /*000c*/ 	.word	0x00000000
        /*0010*/ 	.short	0x0004
        /*0012*/ 	.short	0x0018
        /*0014*/ 	.byte	0x00, 0xf0, 0x11, 0x00


	//----- nvinfo : EIATTR_KPARAM_INFO
	.align		4
.L_57:
        /*0018*/ 	.byte	0x04, 0x17
        /*001a*/ 	.short	(.L_59 - .L_58)
.L_58:
        /*001c*/ 	.word	0x00000000
        /*0020*/ 	.short	0x0003
        /*0022*/ 	.short	0x0014
        /*0024*/ 	.byte	0x00, 0xf0, 0x11, 0x00


	//----- nvinfo : EIATTR_KPARAM_INFO
	.align		4
.L_59:
        /*0028*/ 	.byte	0x04, 0x17
        /*002a*/ 	.short	(.L_61 - .L_60)
.L_60:
        /*002c*/ 	.word	0x00000000
        /*0030*/ 	.short	0x0002
        /*0032*/ 	.short	0x0010
        /*0034*/ 	.byte	0x00, 0xf0, 0x11, 0x00


	//----- nvinfo : EIATTR_KPARAM_INFO
	.align		4
.L_61:
        /*0038*/ 	.byte	0x04, 0x17
        /*003a*/ 	.short	(.L_63 - .L_62)
.L_62:
        /*003c*/ 	.word	0x00000000
        /*0040*/ 	.short	0x0001
        /*0042*/ 	.short	0x0008
        /*0044*/ 	.byte	0x00, 0xf5, 0x21, 0x00


	//----- nvinfo : EIATTR_KPARAM_INFO
	.align		4
.L_63:
        /*0048*/ 	.byte	0x04, 0x17
        /*004a*/ 	.short	(.L_65 - .L_64)
.L_64:
        /*004c*/ 	.word	0x00000000
        /*0050*/ 	.short	0x0000
        /*0052*/ 	.short	0x0000
        /*0054*/ 	.byte	0x00, 0xf5, 0x21, 0x00


	//----- nvinfo : EIATTR_SPARSE_MMA_MASK
	.align		4
.L_65:
        /*0058*/ 	.byte	0x03, 0x50
        /*005a*/ 	.short	0x0000


	//----- nvinfo : EIATTR_MAXREG_COUNT
	.align		4
        /*005c*/ 	.byte	0x03, 0x1b
        /*005e*/ 	.short	0x00ff


	//----- nvinfo : EIATTR_MERCURY_ISA_VERSION
	.align		4
        /*0060*/ 	.byte	0x03, 0x5f
        /*0062*/ 	.short	0x0101


	//----- nvinfo : EIATTR_VRC_CTA_INIT_COUNT
	.align		4
        /*0064*/ 	.byte	0x02, 0x4a
	.zero		1
	.zero		1


	//----- nvinfo : EIATTR_EXIT_INSTR_OFFSETS
	.align		4
        /*0068*/ 	.byte	0x04, 0x1c
        /*006a*/ 	.short	(.L_67 - .L_66)


	//   ....[0]....
.L_66:
        /*006c*/ 	.word	0x00000160


	//   ....[1]....
        /*0070*/ 	.word	0x00000410


	//----- nvinfo : EIATTR_CBANK_PARAM_SIZE
	.align		4
.L_67:
        /*0074*/ 	.byte	0x03, 0x19
        /*0076*/ 	.short	0x001c


	//----- nvinfo : EIATTR_PARAM_CBANK
	.align		4
        /*0078*/ 	.byte	0x04, 0x0a
        /*007a*/ 	.short	(.L_69 - .L_68)
	.align		4
.L_68:
        /*007c*/ 	.word	index@(.nv.constant0._Z16kernel_non_tiledPfS_jjj)
        /*0080*/ 	.short	0x0380
        /*0082*/ 	.short	0x001c


	//----- nvinfo : EIATTR_SW_WAR
	.align		4
.L_69:
        /*0084*/ 	.byte	0x04, 0x36
        /*0086*/ 	.short	(.L_71 - .L_70)
.L_70:
        /*0088*/ 	.word	0x00000008
.L_71:


//--------------------- .nv.callgraph             --------------------------
	.section	.nv.callgraph,"",@"SHT_CUDA_CALLGRAPH"
	.align	4
	.sectionentsize	8
	.align		4
        /*0000*/ 	.word	0x00000000
	.align		4
        /*0004*/ 	.word	0xffffffff
	.align		4
        /*0008*/ 	.word	0x00000000
	.align		4
        /*000c*/ 	.word	0xfffffffe
	.align		4
        /*0010*/ 	.word	0x00000000
	.align		4
        /*0014*/ 	.word	0xfffffffd
	.align		4
        /*0018*/ 	.word	0x00000000
	.align		4
        /*001c*/ 	.word	0xfffffffc


//--------------------- .text._Z12kernel_tiledPfS_jjj --------------------------
	.section	.text._Z12kernel_tiledPfS_jjj,"ax",@progbits
	.align	128
        .global         _Z12kernel_tiledPfS_jjj
        .type           _Z12kernel_tiledPfS_jjj,@function
        .size           _Z12kernel_tiledPfS_jjj,(.L_x_3 - _Z12kernel_tiledPfS_jjj)
        .other          _Z12kernel_tiledPfS_jjj,@"STO_CUDA_ENTRY STV_DEFAULT"
_Z12kernel_tiledPfS_jjj:
.text._Z12kernel_tiledPfS_jjj:
[----:B------:R-:W-:Y:S01]  /*0000*/  LDC R1, c[0x0][0x37c] ;  /* 0x0000df00ff017b82 */ /* 0x000fe20000000800 */
[----:B------:R-:W0:Y:S01]  /*0010*/  S2R R14, SR_TID.Z ;  /* 0x00000000000e7919 */ /* 0x000e220000002300 */
[----:B------:R-:W1:Y:S06]  /*0020*/  LDCU UR4, c[0x0][0x398] ;  /* 0x00007300ff0477ac */ /* 0x000e6c0008000800 */
[----:B------:R-:W2:Y:S01]  /*0030*/  LDC.64 R8, c[0x0][0x390] ;  /* 0x0000e400ff087b82 */ /* 0x000ea20000000a00 */
[----:B------:R-:W0:Y:S01]  /*0040*/  S2R R13, SR_CTAID.Z ;  /* 0x00000000000d7919 */ /* 0x000e220000002700 */
[----:B------:R-:W3:Y:S01]  /*0050*/  LDCU.64 UR6, c[0x0][0x358] ;  /* 0x00006b00ff0677ac */ /* 0x000ee20008000a00 */
[----:B------:R-:W4:Y:S05]  /*0060*/  S2R R17, SR_TID.Y ;  /* 0x0000000000117919 */ /* 0x000f2a0000002200 */
[----:B------:R-:W5:Y:S01]  /*0070*/  LDC.64 R10, c[0x0][0x380] ;  /* 0x0000e000ff0a7b82 */ /* 0x000f620000000a00 */
[----:B------:R-:W4:Y:S01]  /*0080*/  S2R R0, SR_CTAID.Y ;  /* 0x0000000000007919 */ /* 0x000f220000002600 */
[----:B------:R-:W3:Y:S01]  /*0090*/  S2R R18, SR_TID.X ;  /* 0x0000000000127919 */ /* 0x000ee20000002100 */
[----:B-1----:R-:W-:Y:S01]  /*00a0*/  UIADD3 UR4, UPT, UPT, UR4, -0x1, URZ ;  /* 0xffffffff04047890 */ /* 0x002fe2000fffe0ff */
[----:B------:R-:W3:Y:S01]  /*00b0*/  S2R R3, SR_CTAID.X ;  /* 0x0000000000037919 */ /* 0x000ee20000002500 */
[----:B--2---:R-:W-:Y:S01]  /*00c0*/  IADD3 R12, PT, PT, R9, -0x1, RZ ;  /* 0xffffffff090c7810 */ /* 0x004fe20007ffe0ff */
[----:B------:R-:W-:Y:S01]  /*00d0*/  VIADD R19, R8, 0xffffffff ;  /* 0xffffffff08137836 */ /* 0x000fe20000000000 */
[----:B0-----:R-:W-:-:S04]  /*00e0*/  LEA R13, R13, R14, 0x3 ;  /* 0x0000000e0d0d7211 */ /* 0x001fc800078e18ff */
[C---:B------:R-:W-:Y:S02]  /*00f0*/  ISETP.NE.AND P2, PT, R13.reuse, RZ, PT ;  /* 0x000000ff0d00720c */ /* 0x040fe40003f45270 */
[----:B------:R-:W-:Y:S02]  /*0100*/  ISETP.NE.AND P1, PT, R13, UR4, PT ;  /* 0x000000040d007c0c */ /* 0x000fe4000bf25270 */
[----:B----4-:R-:W-:Y:S02]  /*0110*/  LEA R15, R0, R17, 0x3 ;  /* 0x00000011000f7211 */ /* 0x010fe400078e18ff */
[C---:B------:R-:W-:Y:S02]  /*0120*/  ISETP.NE.OR P2, PT, R14.reuse, RZ, !P2 ;  /* 0x000000ff0e00720c */ /* 0x040fe40005745670 */
[----:B------:R-:W-:Y:S02]  /*0130*/  ISETP.NE.AND P4, PT, R15, RZ, PT ;  /* 0x000000ff0f00720c */ /* 0x000fe40003f85270 */
[----:B------:R-:W-:-:S02]  /*0140*/  ISETP.NE.OR P1, PT, R14, 0x7, !P1 ;  /* 0x000000070e00780c */ /* 0x000fc40004f25670 */
[----:B------:R-:W-:Y:S01]  /*0150*/  ISETP.NE.OR P4, PT, R17, RZ, !P4 ;  /* 0x000000ff1100720c */ /* 0x000fe20006785670 */
[----:B---3--:R-:W-:Y:S01]  /*0160*/  IMAD R16, R3, 0x8, R18 ;  /* 0x0000000803107824 */ /* 0x008fe200078e0212 */
[----:B------:R-:W-:Y:S01]  /*0170*/  ISETP.NE.AND P3, PT, R15, R12, PT ;  /* 0x0000000c0f00720c */ /* 0x000fe20003f65270 */
[----:B------:R-:W-:-:S03]  /*0180*/  IMAD R3, R13, R8, R15 ;  /* 0x000000080d037224 */ /* 0x000fc600078e020f */
[----:B------:R-:W-:Y:S01]  /*0190*/  ISETP.NE.OR P3, PT, R17, 0x7, !P3 ;  /* 0x000000071100780c */ /* 0x000fe20005f65670 */
[-C--:B------:R-:W-:Y:S01]  /*01a0*/  @!P2 IMAD R2, R13, R8.reuse, -R8 ;  /* 0x000000080d02a224 */ /* 0x080fe200078e0a08 */
[C---:B------:R-:W-:Y:S01]  /*01b0*/  ISETP.NE.AND P0, PT, R16.reuse, RZ, PT ;  /* 0x000000ff1000720c */ /* 0x040fe20003f05270 */
[C-C-:B------:R-:W-:Y:S01]  /*01c0*/  IMAD R0, R3.reuse, R9, R16.reuse ;  /* 0x0000000903007224 */ /* 0x140fe200078e0210 */
[----:B------:R-:W-:Y:S02]  /*01d0*/  ISETP.NE.AND P5, PT, R16, R19, PT ;  /* 0x000000131000720c */ /* 0x000fe40003fa5270 */
[C---:B------:R-:W-:Y:S01]  /*01e0*/  @!P1 IADD3 R8, PT, PT, R3.reuse, R8, RZ ;  /* 0x0000000803089210 */ /* 0x040fe20007ffe0ff */
[----:B------:R-:W-:Y:S01]  /*01f0*/  @!P4 VIADD R4, R3, 0xffffffff ;  /* 0xffffffff0304c836 */ /* 0x000fe20000000000 */
[C---:B------:R-:W-:Y:S02]  /*0200*/  ISETP.NE.OR P0, PT, R18.reuse, RZ, !P0 ;  /* 0x000000ff1200720c */ /* 0x040fe40004705670 */
[----:B------:R-:W-:Y:S01]  /*0210*/  ISETP.NE.OR P5, PT, R18, 0x7, !P5 ;  /* 0x000000071200780c */ /* 0x000fe20006fa5670 */
[----:B------:R-:W-:Y:S01]  /*0220*/  @!P4 IMAD R5, R4, R9, R16 ;  /* 0x000000090405c224 */ /* 0x000fe200078e0210 */
[----:B------:R-:W-:Y:S01]  /*0230*/  @!P2 IADD3 R6, PT, PT, R15, R2, RZ ;  /* 0x000000020f06a210 */ /* 0x000fe20007ffe0ff */
[----:B-----5:R-:W-:-:S04]  /*0240*/  IMAD.WIDE R2, R0, 0x4, R10 ;  /* 0x0000000400027825 */ /* 0x020fc800078e020a */
[-CC-:B------:R-:W-:Y:S02]  /*0250*/  @!P1 IMAD R7, R8, R9.reuse, R16.reuse ;  /* 0x0000000908079224 */ /* 0x180fe400078e0210 */
[----:B------:R-:W-:Y:S02]  /*0260*/  @!P2 IMAD R21, R6, R9, R16 ;  /* 0x000000090615a224 */ /* 0x000fe400078e0210 */
[--C-:B------:R-:W-:Y:S01]  /*0270*/  @!P4 IMAD.WIDE R4, R5, 0x4, R10.reuse ;  /* 0x000000040504c825 */ /* 0x100fe200078e020a */
[----:B------:R-:W2:Y:S03]  /*0280*/  @!P0 LDG.E R20, desc[UR6][R2.64+-0x4] ;  /* 0xfffffc0602148981 */ /* 0x000ea6000c1e1900 */
[----:B------:R-:W-:Y:S01]  /*0290*/  @!P1 IMAD.WIDE R6, R7, 0x4, R10 ;  /* 0x0000000407069825 */ /* 0x000fe200078e020a */
[----:B------:R-:W3:Y:S03]  /*02a0*/  @!P5 LDG.E R22, desc[UR6][R2.64+0x4] ;  /* 0x000004060216d981 */ /* 0x000ee6000c1e1900 */
[----:B------:R-:W-:Y:S01]  /*02b0*/  @!P3 IMAD.WIDE R8, R9, 0x4, R2 ;  /* 0x000000040908b825 */ /* 0x000fe200078e0202 */
[----:B------:R0:W4:Y:S03]  /*02c0*/  @!P4 LDG.E R4, desc[UR6][R4.64] ;  /* 0x000000060404c981 */ /* 0x000126000c1e1900 */
[----:B------:R-:W-:Y:S01]  /*02d0*/  @!P2 IMAD.WIDE R10, R21, 0x4, R10 ;  /* 0x00000004150aa825 */ /* 0x000fe200078e020a */
[----:B------:R-:W5:Y:S04]  /*02e0*/  @!P1 LDG.E R6, desc[UR6][R6.64] ;  /* 0x0000000606069981 */ /* 0x000f68000c1e1900 */
[----:B------:R1:W2:Y:S04]  /*02f0*/  LDG.E R21, desc[UR6][R2.64] ;  /* 0x0000000602157981 */ /* 0x0002a8000c1e1900 */
[----:B------:R-:W5:Y:S04]  /*0300*/  @!P3 LDG.E R8, desc[UR6][R8.64] ;  /* 0x000000060808b981 */ /* 0x000f68000c1e1900 */
[----:B------:R-:W5:Y:S01]  /*0310*/  @!P2 LDG.E R10, desc[UR6][R10.64] ;  /* 0x000000060a0aa981 */ /* 0x000f62000c1e1900 */
[----:B------:R-:W0:Y:S01]  /*0320*/  S2R R24, SR_CgaCtaId ;  /* 0x0000000000187919 */ /* 0x000e220000008800 */
[----:B------:R-:W-:-:S02]  /*0330*/  MOV R23, 0x400 ;  /* 0x0000040000177802 */ /* 0x000fc40000000f00 */
[----:B------:R-:W-:-:S04]  /*0340*/  ISETP.GE.U32.AND P6, PT, R15, R19, PT ;  /* 0x000000130f00720c */ /* 0x000fc80003fc6070 */
[----:B------:R-:W-:Y:S02]  /*0350*/  ISETP.GE.U32.OR P6, PT, R16, R12, P6 ;  /* 0x0000000c1000720c */ /* 0x000fe400037c6470 */
[----:B0-----:R-:W-:-:S05]  /*0360*/  LEA R23, R24, R23, 0x18 ;  /* 0x0000001718177211 */ /* 0x001fca00078ec0ff */
[----:B------:R-:W-:-:S04]  /*0370*/  IMAD R18, R18, 0x190, R23 ;  /* 0x0000019012127824 */ /* 0x000fc800078e0217 */
[C---:B------:R-:W-:Y:S02]  /*0380*/  IMAD R19, R17.reuse, 0x28, R18 ;  /* 0x0000002811137824 */ /* 0x040fe400078e0212 */
[----:B------:R-:W-:Y:S01]  /*0390*/  IMAD R17, R17, 0x28, R23 ;  /* 0x0000002811117824 */ /* 0x000fe200078e0217 */
[C---:B------:R-:W-:Y:S02]  /*03a0*/  LEA R5, R14.reuse, R18, 0x2 ;  /* 0x000000120e057211 */ /* 0x040fe400078e10ff */
[C---:B-1----:R-:W-:Y:S01]  /*03b0*/  LEA R2, R14.reuse, R19, 0x2 ;  /* 0x000000130e027211 */ /* 0x042fe200078e10ff */
[----:B------:R-:W-:Y:S01]  /*03c0*/  IMAD R17, R14, 0x4, R17 ;  /* 0x000000040e117824 */ /* 0x000fe200078e0211 */
[----:B------:R-:W-:-:S04]  /*03d0*/  ISETP.LT.OR P6, PT, R16, 0x1, P6 ;  /* 0x000000011000780c */ /* 0x000fc800037c1670 */
[----:B------:R-:W-:-:S04]  /*03e0*/  ISETP.GE.U32.OR P6, PT, R13, UR4, P6 ;  /* 0x000000040d007c0c */ /* 0x000fc8000b7c6470 */
[----:B------:R-:W-:-:S04]  /*03f0*/  ISETP.EQ.OR P6, PT, R15, RZ, P6 ;  /* 0x000000ff0f00720c */ /* 0x000fc800037c2670 */
[----:B------:R-:W-:Y:S01]  /*0400*/  ISETP.EQ.OR P6, PT, R13, RZ, P6 ;  /* 0x000000ff0d00720c */ /* 0x000fe200037c2670 */
[----:B------:R-:W-:-:S04]  /*0410*/  VIADD R3, R19, 0x190 ;  /* 0x0000019013037836 */ /* 0x000fc80000000000 */
[----:B------:R-:W-:Y:S01]  /*0420*/  IMAD R14, R14, 0x4, R3 ;  /* 0x000000040e0e7824 */ /* 0x000fe200078e0203 */
[----:B--2---:R0:W-:Y:S04]  /*0430*/  STS [R2+0x1bc], R21 ;  /* 0x0001bc1502007388 */ /* 0x0041e80000000800 */
[----:B------:R0:W-:Y:S04]  /*0440*/  @!P0 STS [R17+0x2c], R20 ;  /* 0x00002c1411008388 */ /* 0x0001e80000000800 */
[----:B---3--:R0:W-:Y:S04]  /*0450*/  @!P5 STS [R17+0xe3c], R22 ;  /* 0x000e3c161100d388 */ /* 0x0081e80000000800 */
[----:B----4-:R0:W-:Y:S04]  /*0460*/  @!P4 STS [R5+0x194], R4 ;  /* 0x000194040500c388 */ /* 0x0101e80000000800 */
[----:B-----5:R0:W-:Y:S04]  /*0470*/  @!P3 STS [R5+0x2fc], R8 ;  /* 0x0002fc080500b388 */ /* 0x0201e80000000800 */
[----:B------:R0:W-:Y:S04]  /*0480*/  @!P2 STS [R19+0x1b8], R10 ;  /* 0x0001b80a1300a388 */ /* 0x0001e80000000800 */
[----:B------:R0:W-:Y:S01]  /*0490*/  @!P1 STS [R19+0x1dc], R6 ;  /* 0x0001dc0613009388 */ /* 0x0001e20000000800 */
[----:B------:R-:W-:Y:S06]  /*04a0*/  BAR.SYNC.DEFER_BLOCKING 0x0 ;  /* 0x0000000000007b1d */ /* 0x000fec0000010000 */
[----:B------:R-:W-:Y:S05]  /*04b0*/  @P6 EXIT ;  /* 0x000000000000694d */ /* 0x000fea0003800000 */
[----:B0-----:R-:W0:Y:S01]  /*04c0*/  LDS R2, [R14+0x28] ;  /* 0x000028000e027984 */ /* 0x001e220000000800 */
[----:B------:R-:W-:Y:S01]  /*04d0*/  UMOV UR4, 0x9999999a ;  /* 0x9999999a00047882 */ /* 0x000fe20000000000 */
[----:B------:R-:W-:Y:S02]  /*04e0*/  UMOV UR5, 0x3fe99999 ;  /* 0x3fe9999900057882 */ /* 0x000fe40000000000 */
[----:B------:R-:W1:Y:S04]  /*04f0*/  LDS R3, [R14+0x30] ;  /* 0x000030000e037984 */ /* 0x000e680000000800 */
[----:B------:R-:W2:Y:S04]  /*0500*/  LDS R5, [R14+0x4] ;  /* 0x000004000e057984 */ /* 0x000ea80000000800 */
[----:B------:R-:W3:Y:S04]  /*0510*/  LDS R7, [R14+0x54] ;  /* 0x000054000e077984 */ /* 0x000ee80000000800 */
[----:B------:R-:W4:Y:S04]  /*0520*/  LDS R9, [R14+-0x164] ;  /* 0xfffe9c000e097984 */ /* 0x000f280000000800 */
[----:B------:R-:W5:Y:S01]  /*0530*/  LDS R11, [R14+0x1bc] ;  /* 0x0001bc000e0b7984 */ /* 0x000f620000000800 */
[----:B0-----:R-:W-:-:S04]  /*0540*/  FADD R2, RZ, R2 ;  /* 0x00000002ff027221 */ /* 0x001fc80000000000 */
[----:B-1----:R-:W-:-:S04]  /*0550*/  FADD R2, R2, R3 ;  /* 0x0000000302027221 */ /* 0x002fc80000000000 */
[----:B--2---:R-:W-:Y:S02]  /*0560*/  FADD R2, R2, R5 ;  /* 0x0000000502027221 */ /* 0x004fe40000000000 */
[----:B------:R-:W0:Y:S02]  /*0570*/  LDC.64 R4, c[0x0][0x388] ;  /* 0x0000e200ff047b82 */ /* 0x000e240000000a00 */
[----:B---3--:R-:W-:-:S04]  /*0580*/  FADD R2, R2, R7 ;  /* 0x0000000702027221 */ /* 0x008fc80000000000 */
[----:B----4-:R-:W-:-:S04]  /*0590*/  FADD R2, R2, R9 ;  /* 0x0000000902027221 */ /* 0x010fc80000000000 */
[----:B-----5:R-:W-:-:S04]  /*05a0*/  FADD R11, R2, R11 ;  /* 0x0000000b020b7221 */ /* 0x020fc80000000000 */
[----:B------:R-:W1:Y:S01]  /*05b0*/  F2F.F64.F32 R2, R11 ;  /* 0x0000000b00027310 */ /* 0x000e620000201800 */
[----:B0-----:R-:W-:Y:S01]  /*05c0*/  IMAD.WIDE R4, R0, 0x4, R4 ;  /* 0x0000000400047825 */ /* 0x001fe200078e0204 */
[----:B-1----:R-:W-:-:S10]  /*05d0*/  DMUL R2, R2, UR4 ;  /* 0x0000000402027c28 */ /* 0x002fd40008000000 */
[----:B------:R-:W0:Y:S01]  /*05e0*/  F2F.F32.F64 R3, R2 ;  /* 0x0000000200037310 */ /* 0x000e220000301000 */
[----:B------:R-:W-:Y:S06]  /*05f0*/  BAR.SYNC.DEFER_BLOCKING 0x0 ;  /* 0x0000000000007b1d */ /* 0x000fec0000010000 */
[----:B0-----:R-:W-:Y:S01]  /*0600*/  STG.E desc[UR6][R4.64], R3 ;  /* 0x0000000304007986 */ /* 0x001fe2000c101906 */
[----:B------:R-:W-:Y:S05]  /*0610*/  EXIT ;  /* 0x000000000000794d */ /* 0x000fea0003800000 */
.L_x_0:
[----:B------:R-:W-:-:S00]  /*0620*/  BRA `(.L_x_0) ;  /* 0xfffffffc00fc7947 */ /* 0x000fc0000383ffff */
[----:B------:R-:W-:-:S00]  /*0630*/  NOP ;  /* 0x0000000000007918 */ /* 0x000fc00000000000 */
        /* <DEDUP_REMOVED lines=12> */
.L_x_3:


//--------------------- .text._Z23kernel_non_tiled_warmupPfS_jjj --------------------------
	.section	.text._Z23kernel_non_tiled_warmupPfS_jjj,"ax",@progbits
	.align	128
        .global         _Z23kernel_non_tiled_warmupPfS_jjj
        .type           _Z23kernel_non_tiled_warmupPfS_jjj,@function
        .size           _Z23kernel_non_tiled_warmupPfS_jjj,(.L_x_4 - _Z23kernel_non_tiled_warmupPfS_jjj)
        .other          _Z23kernel_non_tiled_warmupPfS_jjj,@"STO_CUDA_ENTRY STV_DEFAULT"
_Z23kernel_non_tiled_warmupPfS_jjj:
.text._Z23kernel_non_tiled_warmupPfS_jjj:
[----:B------:R-:W-:Y:S01]  /*0000*/  LDC R1, c[0x0][0x37c] ;  /* 0x0000df00ff017b82 */ /* 0x000fe20000000800 */
[----:B------:R-:W0:Y:S07]  /*0010*/  S2R R5, SR_CTAID.X ;  /* 0x0000000000057919 */ /* 0x000e2e0000002500 */
[----:B------:R-:W1:Y:S01]  /*0020*/  LDC R0, c[0x0][0x394] ;  /* 0x0000e500ff007b82 */ /* 0x000e620000000800 */
[----:B------:R-:W2:Y:S01]  /*0030*/  LDCU UR4, c[0x0][0x398] ;  /* 0x00007300ff0477ac */ /* 0x000ea20008000800 */
[----:B------:R-:W0:Y:S01]  /*0040*/  S2R R2, SR_TID.X ;  /* 0x0000000000027919 */ /* 0x000e220000002100 */
[----:B------:R-:W3:Y:S01]  /*0050*/  S2R R4, SR_CTAID.Y ;  /* 0x0000000000047919 */ /* 0x000ee20000002600 */
[----:B------:R-:W3:Y:S01]  /*0060*/  S2R R3, SR_TID.Y ;  /* 0x0000000000037919 */ /* 0x000ee20000002200 */
[----:B------:R-:W4:Y:S01]  /*0070*/  S2R R6, SR_CTAID.Z ;  /* 0x0000000000067919 */ /* 0x000f220000002700 */
[----:B------:R-:W4:Y:S01]  /*0080*/  S2R R7, SR_TID.Z ;  /* 0x0000000000077919 */ /* 0x000f220000002300 */
[----:B--2---:R-:W-:Y:S01]  /*0090*/  UIADD3 UR4, UPT, UPT, UR4, -0x1, URZ ;  /* 0xffffffff04047890 */ /* 0x004fe2000fffe0ff */
[----:B0-----:R-:W-:-:S02]  /*00a0*/  LEA R5, R5, R2, 0x3 ;  /* 0x0000000205057211 */ /* 0x001fc400078e18ff */
[----:B-1----:R-:W-:-:S04]  /*00b0*/  IADD3 R2, PT, PT, R0, -0x1, RZ ;  /* 0xffffffff00027810 */ /* 0x002fc80007ffe0ff */
[C---:B------:R-:W-:Y:S02]  /*00c0*/  ISETP.GE.U32.AND P0, PT, R5.reuse, R2, PT ;  /* 0x000000020500720c */ /* 0x040fe40003f06070 */
[----:B---3--:R-:W-:Y:S02]  /*00d0*/  LEA R4, R4, R3, 0x3 ;  /* 0x0000000304047211 */ /* 0x008fe400078e18ff */
[----:B------:R-:W-:-:S04]  /*00e0*/  ISETP.LT.OR P0, PT, R5, 0x1, P0 ;  /* 0x000000010500780c */ /* 0x000fc80000701670 */
[----:B------:R-:W-:Y:S02]  /*00f0*/  ISETP.EQ.OR P0, PT, R4, RZ, P0 ;  /* 0x000000ff0400720c */ /* 0x000fe40000702670 */
[----:B----4-:R-:W-:-:S11]  /*0100*/  LEA R6, R6, R7, 0x3 ;  /* 0x0000000706067211 */ /* 0x010fd600078e18ff */
[----:B------:R-:W0:Y:S02]  /*0110*/  @!P0 LDC R3, c[0x0][0x390] ;  /* 0x0000e400ff038b82 */ /* 0x000e240000000800 */
[----:B0-----:R-:W-:-:S04]  /*0120*/  @!P0 IADD3 R3, PT, PT, R3, -0x1, RZ ;  /* 0xffffffff03038810 */ /* 0x001fc80007ffe0ff */
[----:B------:R-:W-:-:S04]  /*0130*/  ISETP.LT.U32.AND P0, PT, R4, R3, !P0 ;  /* 0x000000030400720c */ /* 0x000fc80004701070 */
[----:B------:R-:W-:-:S04]  /*0140*/  ISETP.EQ.OR P0, PT, R6, RZ, !P0 ;  /* 0x000000ff0600720c */ /* 0x000fc80004702670 */
[----:B------:R-:W-:-:S13]  /*0150*/  ISETP.GE.U32.OR P0, PT, R6, UR4, P0 ;  /* 0x0000000406007c0c */ /* 0x000fda0008706470 */
[----:B------:R-:W-:Y:S05]  /*0160*/  @P0 EXIT ;  /* 0x000000000000094d */ /* 0x000fea0003800000 */
[----:B------:R-:W0:Y:S01]  /*0170*/  LDC R11, c[0x0][0x390] ;  /* 0x0000e400ff0b7b82 */ /* 0x000e220000000800 */
[----:B------:R-:W-:Y:S01]  /*0180*/  IADD3 R6, PT, PT, R6, -0x1, RZ ;  /* 0xffffffff06067810 */ /* 0x000fe20007ffe0ff */
[----:B------:R-:W1:Y:S06]  /*0190*/  LDCU.64 UR4, c[0x0][0x358] ;  /* 0x00006b00ff0477ac */ /* 0x000e6c0008000a00 */
[----:B------:R-:W2:Y:S01]  /*01a0*/  LDC.64 R2, c[0x0][0x380] ;  /* 0x0000e000ff027b82 */ /* 0x000ea20000000a00 */
[----:B0-----:R-:W-:-:S05]  /*01b0*/  IMAD R7, R6, R11, RZ ;  /* 0x0000000b06077224 */ /* 0x001fca00078e02ff */
[-C--:B------:R-:W-:Y:S02]  /*01c0*/  LEA R9, R11, R7.reuse, 0x1 ;  /* 0x000000070b097211 */ /* 0x080fe400078e08ff */
[C---:B------:R-:W-:Y:S02]  /*01d0*/  IADD3 R7, PT, PT, R4.reuse, R7, RZ ;  /* 0x0000000704077210 */ /* 0x040fe40007ffe0ff */
[C---:B------:R-:W-:Y:S02]  /*01e0*/  IADD3 R11, PT, PT, R4.reuse, -R11, R9 ;  /* 0x8000000b040b7210 */ /* 0x040fe40007ffe009 */
[----:B------:R-:W-:Y:S01]  /*01f0*/  IADD3 R4, PT, PT, R4, R9, RZ ;  /* 0x0000000904047210 */ /* 0x000fe20007ffe0ff */
[----:B------:R-:W-:Y:S01]  /*0200*/  IMAD R7, R7, R0, R5 ;  /* 0x0000000007077224 */ /* 0x000fe200078e0205 */
[----:B------:R-:W-:-:S03]  /*0210*/  IADD3 R8, PT, PT, R11, -0x1, RZ ;  /* 0xffffffff0b087810 */ /* 0x000fc60007ffe0ff */
[----:B------:R-:W-:Y:S02]  /*0220*/  IMAD R9, R4, R0, R5 ;  /* 0x0000000004097224 */ /* 0x000fe400078e0205 */
[----:B--2---:R-:W-:-:S04]  /*0230*/  IMAD.WIDE R6, R7, 0x4, R2 ;  /* 0x0000000407067825 */ /* 0x004fc800078e0202 */
[-C--:B------:R-:W-:Y:S02]  /*0240*/  IMAD R4, R11, R0.reuse, R0 ;  /* 0x000000000b047224 */ /* 0x080fe400078e0200 */
[----:B------:R-:W-:Y:S01]  /*0250*/  IMAD R13, R8, R0, R5 ;  /* 0x00000000080d7224 */ /* 0x000fe200078e0205 */
[----:B-1----:R-:W2:Y:S01]  /*0260*/  LDG.E R6, desc[UR4][R6.64] ;  /* 0x0000000406067981 */ /* 0x002ea2000c1e1900 */
[----:B------:R-:W-:-:S04]  /*0270*/  IMAD.WIDE R8, R9, 0x4, R2 ;  /* 0x0000000409087825 */ /* 0x000fc800078e0202 */
[----:B------:R-:W-:Y:S01]  /*0280*/  IMAD R0, R11, R0, R5 ;  /* 0x000000000b007224 */ /* 0x000fe200078e0205 */
[----:B------:R-:W-:Y:S01]  /*0290*/  IADD3 R11, PT, PT, R5, R4, RZ ;  /* 0x00000004050b7210 */ /* 0x000fe20007ffe0ff */
[--C-:B------:R-:W-:Y:S01]  /*02a0*/  IMAD.WIDE R4, R13, 0x4, R2.reuse ;  /* 0x000000040d047825 */ /* 0x100fe200078e0202 */
[----:B------:R-:W3:Y:S02]  /*02b0*/  LDG.E R9, desc[UR4][R8.64] ;  /* 0x0000000408097981 */ /* 0x000ee4000c1e1900 */
[----:B------:R-:W-:Y:S01]  /*02c0*/  IADD3 R13, PT, PT, R0, -0x1, RZ ;  /* 0xffffffff000d7810 */ /* 0x000fe20007ffe0ff */
[--C-:B------:R-:W-:Y:S02]  /*02d0*/  IMAD.WIDE R10, R11, 0x4, R2.reuse ;  /* 0x000000040b0a7825 */ /* 0x100fe400078e0202 */
[----:B------:R-:W4:Y:S02]  /*02e0*/  LDG.E R5, desc[UR4][R4.64] ;  /* 0x0000000404057981 */ /* 0x000f24000c1e1900 */
[----:B------:R-:W-:-:S02]  /*02f0*/  IMAD.WIDE R2, R13, 0x4, R2 ;  /* 0x000000040d027825 */ /* 0x000fc400078e0202 */
[----:B------:R-:W5:Y:S04]  /*0300*/  LDG.E R11, desc[UR4][R10.64] ;  /* 0x000000040a0b7981 */ /* 0x000f68000c1e1900 */
[----:B------:R-:W5:Y:S04]  /*0310*/  LDG.E R13, desc[UR4][R2.64] ;  /* 0x00000004020d7981 */ /* 0x000f68000c1e1900 */
[----:B------:R-:W5:Y:S01]  /*0320*/  LDG.E R7, desc[UR4][R2.64+0x8] ;  /* 0x0000080402077981 */ /* 0x000f62000c1e1900 */
[----:B------:R-:W-:Y:S01]  /*0330*/  UMOV UR6, 0x9999999a ;  /* 0x9999999a00067882 */ /* 0x000fe20000000000 */
[----:B------:R-:W-:Y:S01]  /*0340*/  UMOV UR7, 0x3fe99999 ;  /* 0x3fe9999900077882 */ /* 0x000fe20000000000 */
[----:B--2---:R-:W-:-:S04]  /*0350*/  FADD R6, RZ, R6 ;  /* 0x00000006ff067221 */ /* 0x004fc80000000000 */
[----:B---3--:R-:W-:-:S04]  /*0360*/  FADD R6, R6, R9 ;  /* 0x0000000906067221 */ /* 0x008fc80000000000 */
[----:B----4-:R-:W-:-:S04]  /*0370*/  FADD R6, R6, R5 ;  /* 0x0000000506067221 */ /* 0x010fc80000000000 */
[----:B-----5:R-:W-:-:S04]  /*0380*/  FADD R6, R6, R11 ;  /* 0x0000000b06067221 */ /* 0x020fc80000000000 */
[----:B------:R-:W-:-:S04]  /*0390*/  FADD R6, R6, R13 ;  /* 0x0000000d06067221 */ /* 0x000fc80000000000 */
[----:B------:R-:W-:Y:S02]  /*03a0*/  FADD R8, R6, R7 ;  /* 0x0000000706087221 */ /* 0x000fe40000000000 */
[----:B------:R-:W0:Y:S02]  /*03b0*/  LDC.64 R6, c[0x0][0x388] ;  /* 0x0000e200ff067b82 */ /* 0x000e240000000a00 */
[----:B------:R-:W1:Y:S02]  /*03c0*/  F2F.F64.F32 R4, R8 ;  /* 0x0000000800047310 */ /* 0x000e640000201800 */
[----:B-1----:R-:W-:-:S10]  /*03d0*/  DMUL R4, R4, UR6 ;  /* 0x0000000604047c28 */ /* 0x002fd40008000000 */
[----:B------:R-:W1:Y:S01]  /*03e0*/  F2F.F32.F64 R5, R4 ;  /* 0x0000000400057310 */ /* 0x000e620000301000 */
[----:B0-----:R-:W-:-:S05]  /*03f0*/  IMAD.WIDE R2, R0, 0x4, R6 ;  /* 0x0000000400027825 */ /* 0x001fca00078e0206 */
[----:B-1----:R-:W-:Y:S01]  /*0400*/  STG.E desc[UR4][R2.64], R5 ;  /* 0x0000000502007986 */ /* 0x002fe2000c101904 */
[----:B------:R-:W-:Y:S05]  /*0410*/  EXIT ;  /* 0x000000000000794d */ /* 0x000fea0003800000 */
.L_x_1:
        /* <DEDUP_REMOVED lines=14> */
.L_x_4:


//--------------------- .text._Z16kernel_non_tiledPfS_jjj --------------------------
	.section	.text._Z16kernel_non_tiledPfS_jjj,"ax",@progbits
	.align	128
        .global         _Z16kernel_non_tiledPfS_jjj
        .type           _Z16kernel_non_tiledPfS_jjj,@function
        .size           _Z16kernel_non_tiledPfS_jjj,(.L_x_5 - _Z16kernel_non_tiledPfS_jjj)
        .other          _Z16kernel_non_tiledPfS_jjj,@"STO_CUDA_ENTRY STV_DEFAULT"
_Z16kernel_non_tiledPfS_jjj:
.text._Z16kernel_non_tiledPfS_jjj:
        /* <DEDUP_REMOVED lines=66> */
.L_x_2:
        /* <DEDUP_REMOVED lines=14> */
.L_x_5:


//--------------------- .nv.shared._Z12kernel_tiledPfS_jjj --------------------------
	.section	.nv.shared._Z12kernel_tiledPfS_jjj,"aw",@nobits
	.sectionflags	@""
	.align	4
.nv.shared._Z12kernel_tiledPfS_jjj:
	.zero		5024


//--------------------- .nv.shared.reserved.0     --------------------------
	.section	.nv.shared.reserved.0,"aw",@nobits
	.weak		__nv_reservedSMEM_offset_0_alias
	.size		__nv_reservedSMEM_offset_0_alias, 0, 64
	.other		__nv_reservedSMEM_offset_0_alias,@"STO_CUDA_RESERVED_SHARED STV_DEFAULT"
__nv_reservedSMEM_offset_0_alias:
	.zero		0
	.zero		64


//--------------------- .nv.constant0._Z12kernel_tiledPfS_jjj --------------------------
	.section	.nv.constant0._Z12kernel_tiledPfS_jjj,"a",@progbits
	.sectionflags	@""
	.align	4
.nv.constant0._Z12kernel_tiledPfS_jjj:
	.zero		924


//--------------------- .nv.constant0._Z23kernel_non_tiled_warmupPfS_jjj --------------------------
	.section	.nv.constant0._Z23kernel_non_tiled_warmupPfS_jjj,"a",@progbits
	.sectionflags	@""
	.align	4
.nv.constant0._Z23kernel_non_tiled_warmupPfS_jjj:
	.zero		924


//--------------------- .nv.constant0._Z16kernel_non_tiledPfS_jjj --------------------------
	.section	.nv.constant0._Z16kernel_non_tiledPfS_jjj,"a",@progbits
	.sectionflags	@""
	.align	4
.nv.constant0._Z16kernel_non_tiledPfS_jjj:
	.zero		924


//--------------------- SYMBOLS --------------------------

	.type		.nv.reservedSmem.offset0,@object
	.size		.nv.reservedSmem.offset0,0x4
	.type		.nv.reservedSmem.cap,@object
	.size		.nv.reservedSmem.cap,0x4
